//
// Generated by NVIDIA NVVM Compiler
//
// Compiler Build ID: CL-36424714
// Cuda compilation tools, release 13.0, V13.0.88
// Based on NVVM 20.0.0
//

.version 9.0
.target sm_100
.address_size 64

	// .globl	_Z4initPfS_S_S_S_S_S_S_

.visible .entry _Z4initPfS_S_S_S_S_S_S_(
	.param .u64 .ptr .align 1 _Z4initPfS_S_S_S_S_S_S__param_0,
	.param .u64 .ptr .align 1 _Z4initPfS_S_S_S_S_S_S__param_1,
	.param .u64 .ptr .align 1 _Z4initPfS_S_S_S_S_S_S__param_2,
	.param .u64 .ptr .align 1 _Z4initPfS_S_S_S_S_S_S__param_3,
	.param .u64 .ptr .align 1 _Z4initPfS_S_S_S_S_S_S__param_4,
	.param .u64 .ptr .align 1 _Z4initPfS_S_S_S_S_S_S__param_5,
	.param .u64 .ptr .align 1 _Z4initPfS_S_S_S_S_S_S__param_6,
	.param .u64 .ptr .align 1 _Z4initPfS_S_S_S_S_S_S__param_7
)
{
	.reg .pred 	%p<4>;
	.reg .b32 	%r<12>;
	.reg .b64 	%rd<28>;

	ld.param.u64 	%rd2, [_Z4initPfS_S_S_S_S_S_S__param_1];
	ld.param.u64 	%rd4, [_Z4initPfS_S_S_S_S_S_S__param_3];
	ld.param.u64 	%rd5, [_Z4initPfS_S_S_S_S_S_S__param_4];
	ld.param.u64 	%rd6, [_Z4initPfS_S_S_S_S_S_S__param_5];
	ld.param.u64 	%rd7, [_Z4initPfS_S_S_S_S_S_S__param_6];
	ld.param.u64 	%rd8, [_Z4initPfS_S_S_S_S_S_S__param_7];
	mov.u32 	%r2, %ctaid.x;
	mov.u32 	%r3, %ntid.x;
	mov.u32 	%r4, %tid.x;
	mad.lo.s32 	%r5, %r2, %r3, %r4;
	mov.u32 	%r6, %ctaid.y;
	mov.u32 	%r7, %ntid.y;
	mov.u32 	%r8, %tid.y;
	mad.lo.s32 	%r9, %r6, %r7, %r8;
	mad.lo.s32 	%r1, %r5, 500, %r9;
	setp.gt.s32 	%p1, %r5, 499;
	setp.gt.u32 	%p2, %r9, 499;
	or.pred  	%p3, %p1, %p2;
	@%p3 bra 	$L__BB0_2;
	ld.param.u64 	%rd27, [_Z4initPfS_S_S_S_S_S_S__param_2];
	ld.param.u64 	%rd26, [_Z4initPfS_S_S_S_S_S_S__param_0];
	cvta.to.global.u64 	%rd9, %rd26;
	cvta.to.global.u64 	%rd10, %rd2;
	cvta.to.global.u64 	%rd11, %rd27;
	cvta.to.global.u64 	%rd12, %rd4;
	cvta.to.global.u64 	%rd13, %rd5;
	cvta.to.global.u64 	%rd14, %rd6;
	cvta.to.global.u64 	%rd15, %rd7;
	cvta.to.global.u64 	%rd16, %rd8;
	mul.wide.s32 	%rd17, %r1, 4;
	add.s64 	%rd18, %rd9, %rd17;
	mov.b32 	%r11, 1048576000;
	st.global.u32 	[%rd18], %r11;
	add.s64 	%rd19, %rd10, %rd17;
	st.global.u32 	[%rd19], %r11;
	add.s64 	%rd20, %rd11, %rd17;
	st.global.u32 	[%rd20], %r11;
	add.s64 	%rd21, %rd12, %rd17;
	st.global.u32 	[%rd21], %r11;
	add.s64 	%rd22, %rd13, %rd17;
	st.global.u32 	[%rd22], %r11;
	add.s64 	%rd23, %rd14, %rd17;
	st.global.u32 	[%rd23], %r11;
	add.s64 	%rd24, %rd15, %rd17;
	st.global.u32 	[%rd24], %r11;
	add.s64 	%rd25, %rd16, %rd17;
	st.global.u32 	[%rd25], %r11;
$L__BB0_2:
	ret;

}
	// .globl	_Z6updatePfS_S_S_S_S_S_S_fff
.visible .entry _Z6updatePfS_S_S_S_S_S_S_fff(
	.param .u64 .ptr .align 1 _Z6updatePfS_S_S_S_S_S_S_fff_param_0,
	.param .u64 .ptr .align 1 _Z6updatePfS_S_S_S_S_S_S_fff_param_1,
	.param .u64 .ptr .align 1 _Z6updatePfS_S_S_S_S_S_S_fff_param_2,
	.param .u64 .ptr .align 1 _Z6updatePfS_S_S_S_S_S_S_fff_param_3,
	.param .u64 .ptr .align 1 _Z6updatePfS_S_S_S_S_S_S_fff_param_4,
	.param .u64 .ptr .align 1 _Z6updatePfS_S_S_S_S_S_S_fff_param_5,
	.param .u64 .ptr .align 1 _Z6updatePfS_S_S_S_S_S_S_fff_param_6,
	.param .u64 .ptr .align 1 _Z6updatePfS_S_S_S_S_S_S_fff_param_7,
	.param .f32 _Z6updatePfS_S_S_S_S_S_S_fff_param_8,
	.param .f32 _Z6updatePfS_S_S_S_S_S_S_fff_param_9,
	.param .f32 _Z6updatePfS_S_S_S_S_S_S_fff_param_10
)
{
	.reg .b32 	%r<39>;
	.reg .b32 	%f<65>;
	.reg .b64 	%rd<42>;

	ld.param.u64 	%rd1, [_Z6updatePfS_S_S_S_S_S_S_fff_param_0];
	ld.param.u64 	%rd2, [_Z6updatePfS_S_S_S_S_S_S_fff_param_1];
	ld.param.u64 	%rd3, [_Z6updatePfS_S_S_S_S_S_S_fff_param_2];
	ld.param.u64 	%rd4, [_Z6updatePfS_S_S_S_S_S_S_fff_param_3];
	ld.param.u64 	%rd5, [_Z6updatePfS_S_S_S_S_S_S_fff_param_4];
	ld.param.u64 	%rd6, [_Z6updatePfS_S_S_S_S_S_S_fff_param_5];
	ld.param.u64 	%rd7, [_Z6updatePfS_S_S_S_S_S_S_fff_param_6];
	ld.param.u64 	%rd8, [_Z6updatePfS_S_S_S_S_S_S_fff_param_7];
	ld.param.f32 	%f1, [_Z6updatePfS_S_S_S_S_S_S_fff_param_8];
	ld.param.f32 	%f2, [_Z6updatePfS_S_S_S_S_S_S_fff_param_9];
	ld.param.f32 	%f3, [_Z6updatePfS_S_S_S_S_S_S_fff_param_10];
	cvta.to.global.u64 	%rd9, %rd2;
	cvta.to.global.u64 	%rd10, %rd8;
	cvta.to.global.u64 	%rd11, %rd4;
	cvta.to.global.u64 	%rd12, %rd6;
	cvta.to.global.u64 	%rd13, %rd5;
	cvta.to.global.u64 	%rd14, %rd1;
	cvta.to.global.u64 	%rd15, %rd7;
	cvta.to.global.u64 	%rd16, %rd3;
	mov.u32 	%r1, %ctaid.x;
	mov.u32 	%r2, %ntid.x;
	mov.u32 	%r3, %tid.x;
	mad.lo.s32 	%r4, %r1, %r2, %r3;
	mov.u32 	%r5, %ctaid.y;
	mov.u32 	%r6, %ntid.y;
	mov.u32 	%r7, %tid.y;
	mad.lo.s32 	%r8, %r5, %r6, %r7;
	mul.lo.s32 	%r9, %r4, 500;
	add.s32 	%r10, %r9, %r8;
	add.s32 	%r11, %r4, 1;
	mul.hi.s32 	%r12, %r11, 274877907;
	shr.u32 	%r13, %r12, 31;
	shr.s32 	%r14, %r12, 5;
	add.s32 	%r15, %r14, %r13;
	mul.lo.s32 	%r16, %r15, 500;
	sub.s32 	%r17, %r11, %r16;
	add.s32 	%r18, %r4, 499;
	mul.hi.s32 	%r19, %r18, 274877907;
	shr.u32 	%r20, %r19, 31;
	shr.s32 	%r21, %r19, 5;
	add.s32 	%r22, %r21, %r20;
	mul.lo.s32 	%r23, %r22, 500;
	sub.s32 	%r24, %r18, %r23;
	add.s32 	%r25, %r8, 1;
	mul.hi.u32 	%r26, %r25, 274877907;
	shr.u32 	%r27, %r26, 5;
	mul.lo.s32 	%r28, %r27, 500;
	sub.s32 	%r29, %r25, %r28;
	add.s32 	%r30, %r8, 499;
	mul.hi.u32 	%r31, %r30, 274877907;
	shr.u32 	%r32, %r31, 5;
	mul.lo.s32 	%r33, %r32, 500;
	sub.s32 	%r34, %r30, %r33;
	mul.wide.s32 	%rd17, %r10, 4;
	add.s64 	%rd18, %rd16, %rd17;
	ld.global.f32 	%f4, [%rd18];
	mul.f32 	%f5, %f1, %f4;
	sub.f32 	%f6, %f4, %f5;
	st.global.f32 	[%rd18], %f6;
	add.s64 	%rd19, %rd15, %rd17;
	ld.global.f32 	%f7, [%rd19];
	add.f32 	%f8, %f5, %f7;
	st.global.f32 	[%rd19], %f8;
	mad.lo.s32 	%r35, %r17, 500, %r8;
	mul.wide.s32 	%rd20, %r35, 4;
	add.s64 	%rd21, %rd16, %rd20;
	ld.global.f32 	%f9, [%rd21];
	mad.lo.s32 	%r36, %r24, 500, %r8;
	mul.wide.s32 	%rd22, %r36, 4;
	add.s64 	%rd23, %rd16, %rd22;
	ld.global.f32 	%f10, [%rd23];
	add.f32 	%f11, %f9, %f10;
	add.s32 	%r37, %r29, %r9;
	mul.wide.s32 	%rd24, %r37, 4;
	add.s64 	%rd25, %rd16, %rd24;
	ld.global.f32 	%f12, [%rd25];
	add.f32 	%f13, %f11, %f12;
	add.s32 	%r38, %r34, %r9;
	mul.wide.s32 	%rd26, %r38, 4;
	add.s64 	%rd27, %rd16, %rd26;
	ld.global.f32 	%f14, [%rd27];
	add.f32 	%f15, %f13, %f14;
	ld.global.f32 	%f16, [%rd18];
	fma.rn.f32 	%f17, %f16, 0fC0800000, %f15;
	mul.f32 	%f18, %f17, 0f3E4CCCCD;
	mul.f32 	%f19, %f18, 0f3E800000;
	add.s64 	%rd28, %rd14, %rd20;
	ld.global.f32 	%f20, [%rd28];
	add.s64 	%rd29, %rd14, %rd22;
	ld.global.f32 	%f21, [%rd29];
	add.f32 	%f22, %f20, %f21;
	add.s64 	%rd30, %rd14, %rd24;
	ld.global.f32 	%f23, [%rd30];
	add.f32 	%f24, %f22, %f23;
	add.s64 	%rd31, %rd14, %rd26;
	ld.global.f32 	%f25, [%rd31];
	add.f32 	%f26, %f24, %f25;
	mul.f32 	%f27, %f19, %f26;
	mul.f32 	%f28, %f2, %f19;
	add.s64 	%rd32, %rd13, %rd20;
	ld.global.f32 	%f29, [%rd32];
	add.s64 	%rd33, %rd13, %rd22;
	ld.global.f32 	%f30, [%rd33];
	add.f32 	%f31, %f29, %f30;
	add.s64 	%rd34, %rd13, %rd24;
	ld.global.f32 	%f32, [%rd34];
	add.f32 	%f33, %f31, %f32;
	add.s64 	%rd35, %rd13, %rd26;
	ld.global.f32 	%f34, [%rd35];
	add.f32 	%f35, %f33, %f34;
	mul.f32 	%f36, %f19, %f15;
	fma.rn.f32 	%f37, %f28, %f35, %f36;
	sub.f32 	%f38, %f18, %f27;
	sub.f32 	%f39, %f38, %f37;
	add.s64 	%rd36, %rd13, %rd17;
	ld.global.f32 	%f40, [%rd36];
	add.f32 	%f41, %f27, %f40;
	add.s64 	%rd37, %rd12, %rd17;
	st.global.f32 	[%rd37], %f41;
	ld.global.f32 	%f42, [%rd18];
	add.f32 	%f43, %f42, %f37;
	add.s64 	%rd38, %rd11, %rd17;
	st.global.f32 	[%rd38], %f43;
	ld.global.f32 	%f44, [%rd19];
	add.f32 	%f45, %f39, %f44;
	add.s64 	%rd39, %rd10, %rd17;
	st.global.f32 	[%rd39], %f45;
	add.s64 	%rd40, %rd14, %rd17;
	ld.global.f32 	%f46, [%rd40];
	mul.f32 	%f47, %f3, %f46;
	ld.global.f32 	%f48, [%rd19];
	ld.global.f32 	%f49, [%rd36];
	add.f32 	%f50, %f48, %f49;
	add.s64 	%rd41, %rd9, %rd17;
	ld.global.f32 	%f51, [%rd41];
	fma.rn.f32 	%f52, %f47, %f50, %f51;
	st.global.f32 	[%rd41], %f52;
	ld.global.f32 	%f53, [%rd40];
	mul.f32 	%f54, %f3, %f53;
	ld.global.f32 	%f55, [%rd19];
	mul.f32 	%f56, %f54, %f55;
	ld.global.f32 	%f57, [%rd39];
	sub.f32 	%f58, %f57, %f56;
	st.global.f32 	[%rd39], %f58;
	ld.global.f32 	%f59, [%rd40];
	mul.f32 	%f60, %f3, %f59;
	ld.global.f32 	%f61, [%rd36];
	mul.f32 	%f62, %f60, %f61;
	ld.global.f32 	%f63, [%rd37];
	sub.f32 	%f64, %f63, %f62;
	st.global.f32 	[%rd37], %f64;
	ret;

}
	// .globl	_Z4copyPfS_
.visible .entry _Z4copyPfS_(
	.param .u64 .ptr .align 1 _Z4copyPfS__param_0,
	.param .u64 .ptr .align 1 _Z4copyPfS__param_1
)
{
	.reg .pred 	%p<4>;
	.reg .b32 	%r<11>;
	.reg .b32 	%f<2>;
	.reg .b64 	%rd<8>;

	ld.param.u64 	%rd1, [_Z4copyPfS__param_0];
	ld.param.u64 	%rd2, [_Z4copyPfS__param_1];
	mov.u32 	%r3, %ctaid.x;
	mov.u32 	%r4, %ntid.x;
	mov.u32 	%r5, %tid.x;
	mad.lo.s32 	%r1, %r3, %r4, %r5;
	mov.u32 	%r6, %ctaid.y;
	mov.u32 	%r7, %ntid.y;
	mov.u32 	%r8, %tid.y;
	mad.lo.s32 	%r9, %r6, %r7, %r8;
	setp.gt.s32 	%p1, %r1, 499;
	setp.gt.u32 	%p2, %r9, 499;
	or.pred  	%p3, %p1, %p2;
	@%p3 bra 	$L__BB2_2;
	cvta.to.global.u64 	%rd3, %rd1;
	cvta.to.global.u64 	%rd4, %rd2;
	mad.lo.s32 	%r10, %r1, 500, %r9;
	mul.wide.s32 	%rd5, %r10, 4;
	add.s64 	%rd6, %rd3, %rd5;
	ld.global.f32 	%f1, [%rd6];
	add.s64 	%rd7, %rd4, %rd5;
	st.global.f32 	[%rd7], %f1;
$L__BB2_2:
	ret;

}


// ===== COMPILED SASS (sm_100) =====

	.target	sm_100

	.elftype	@"ET_EXEC"


//--------------------- .note.nv.tkinfo           --------------------------
	.section	.note.nv.tkinfo,"",@"SHT_NOTE"
	.sectionflags	@"SHF_NOTE_NV_TKINFO"
	.tkinfo
        /*0018*/ 	.word	0x00000002
        /*0030*/ 	.string	""
        /*0030*/ 	.string	"ptxas"
        /*0030*/ 	.string	"Cuda compilation tools, release 13.0, V13.0.88"
        /*0030*/ 	.string	"Build cuda_13.0.r13.0/compiler.36424714_0"
        /*0030*/ 	.string	"-arch sm_100 -m 64 "



//--------------------- .note.nv.cuinfo           --------------------------
	.section	.note.nv.cuinfo,"",@"SHT_NOTE"
	.sectionflags	@"SHF_NOTE_NV_CUINFO"
        /*0018*/ 	.short	0x0002
        /*001a*/ 	.short	0x0064
        /*001c*/ 	.short	0x0082
	.zero		2


//--------------------- .nv.info                  --------------------------
	.section	.nv.info,"",@"SHT_CUDA_INFO"
	.align	4


	//----- nvinfo : EIATTR_REGCOUNT
	.align		4
        /*0000*/ 	.byte	0x04, 0x2f
        /*0002*/ 	.short	(.L_1 - .L_0)
	.align		4
.L_0:
        /*0004*/ 	.word	index@(_Z4initPfS_S_S_S_S_S_S_)
        /*0008*/ 	.word	0x00000016


	//----- nvinfo : EIATTR_FRAME_SIZE
	.align		4
.L_1:
        /*000c*/ 	.byte	0x04, 0x11
        /*000e*/ 	.short	(.L_3 - .L_2)
	.align		4
.L_2:
        /*0010*/ 	.word	index@(_Z4initPfS_S_S_S_S_S_S_)
        /*0014*/ 	.word	0x00000000


	//----- nvinfo : EIATTR_REGCOUNT
	.align		4
.L_3:
        /*0018*/ 	.byte	0x04, 0x2f
        /*001a*/ 	.short	(.L_5 - .L_4)
	.align		4
.L_4:
        /*001c*/ 	.word	index@(_Z6updatePfS_S_S_S_S_S_S_fff)
        /*0020*/ 	.word	0x00000020


	//----- nvinfo : EIATTR_FRAME_SIZE
	.align		4
.L_5:
        /*0024*/ 	.byte	0x04, 0x11
        /*0026*/ 	.short	(.L_7 - .L_6)
	.align		4
.L_6:
        /*0028*/ 	.word	index@(_Z6updatePfS_S_S_S_S_S_S_fff)
        /*002c*/ 	.word	0x00000000


	//----- nvinfo : EIATTR_REGCOUNT
	.align		4
.L_7:
        /*0030*/ 	.byte	0x04, 0x2f
        /*0032*/ 	.short	(.L_9 - .L_8)
	.align		4
.L_8:
        /*0034*/ 	.word	index@(_Z4copyPfS_)
        /*0038*/ 	.word	0x0000000a


	//----- nvinfo : EIATTR_FRAME_SIZE
	.align		4
.L_9:
        /*003c*/ 	.byte	0x04, 0x11
        /*003e*/ 	.short	(.L_11 - .L_10)
	.align		4
.L_10:
        /*0040*/ 	.word	index@(_Z4copyPfS_)
        /*0044*/ 	.word	0x00000000


	//----- nvinfo : EIATTR_MIN_STACK_SIZE
	.align		4
.L_11:
        /*0048*/ 	.byte	0x04, 0x12
        /*004a*/ 	.short	(.L_13 - .L_12)
	.align		4
.L_12:
        /*004c*/ 	.word	index@(_Z4copyPfS_)
        /*0050*/ 	.word	0x00000000


	//----- nvinfo : EIATTR_MIN_STACK_SIZE
	.align		4
.L_13:
        /*0054*/ 	.byte	0x04, 0x12
        /*0056*/ 	.short	(.L_15 - .L_14)
	.align		4
.L_14:
        /*0058*/ 	.word	index@(_Z6updatePfS_S_S_S_S_S_S_fff)
        /*005c*/ 	.word	0x00000000


	//----- nvinfo : EIATTR_MIN_STACK_SIZE
	.align		4
.L_15:
        /*0060*/ 	.byte	0x04, 0x12
        /*0062*/ 	.short	(.L_17 - .L_16)
	.align		4
.L_16:
        /*0064*/ 	.word	index@(_Z4initPfS_S_S_S_S_S_S_)
        /*0068*/ 	.word	0x00000000
.L_17:


//--------------------- .nv.compat                --------------------------
	.section	.nv.compat,"",@"SHT_CUDA_COMPAT_INFO"
	.align	4
        /*0000*/ 	.byte	0x02, 0x09, 0x00, 0x00, 0x02, 0x02, 0x01, 0x00, 0x02, 0x05, 0x05, 0x00, 0x03, 0x07, 0x01, 0x01
        /*0010*/ 	.byte	0x02, 0x03, 0x00, 0x00, 0x02, 0x06, 0x01, 0x00, 0x04, 0x0b, 0x08, 0x00, 0x09, 0x00, 0x00, 0x00
        /*0020*/ 	.byte	0x00, 0x00, 0x00, 0x00


//--------------------- .nv.info._Z4copyPfS_      --------------------------
	.section	.nv.info._Z4copyPfS_,"",@"SHT_CUDA_INFO"
	.sectionflags	@""
	.align	4


	//----- nvinfo : EIATTR_CUDA_API_VERSION
	.align		4
        /*0000*/ 	.byte	0x04, 0x37
        /*0002*/ 	.short	(.L_19 - .L_18)
.L_18:
        /*0004*/ 	.word	0x00000082


	//----- nvinfo : EIATTR_KPARAM_INFO
	.align		4
.L_19:
        /*0008*/ 	.byte	0x04, 0x17
        /*000a*/ 	.short	(.L_21 - .L_20)
.L_20:
        /*000c*/ 	.word	0x00000000
        /*0010*/ 	.short	0x0001
        /*0012*/ 	.short	0x0008
        /*0014*/ 	.byte	0x00, 0xf5, 0x21, 0x00


	//----- nvinfo : EIATTR_KPARAM_INFO
	.align		4
.L_21:
        /*0018*/ 	.byte	0x04, 0x17
        /*001a*/ 	.short	(.L_23 - .L_22)
.L_22:
        /*001c*/ 	.word	0x00000000
        /*0020*/ 	.short	0x0000
        /*0022*/ 	.short	0x0000
        /*0024*/ 	.byte	0x00, 0xf5, 0x21, 0x00


	//----- nvinfo : EIATTR_SPARSE_MMA_MASK
	.align		4
.L_23:
        /*0028*/ 	.byte	0x03, 0x50
        /*002a*/ 	.short	0x0000


	//----- nvinfo : EIATTR_MAXREG_COUNT
	.align		4
        /*002c*/ 	.byte	0x03, 0x1b
        /*002e*/ 	.short	0x00ff


	//----- nvinfo : EIATTR_MERCURY_ISA_VERSION
	.align		4
        /*0030*/ 	.byte	0x03, 0x5f
        /*0032*/ 	.short	0x0101


	//----- nvinfo : EIATTR_VRC_CTA_INIT_COUNT
	.align		4
        /*0034*/ 	.byte	0x02, 0x4a
	.zero		1
	.zero		1


	//----- nvinfo : EIATTR_EXIT_INSTR_OFFSETS
	.align		4
        /*0038*/ 	.byte	0x04, 0x1c
        /*003a*/ 	.short	(.L_25 - .L_24)


	//   ....[0]....
.L_24:
        /*003c*/ 	.word	0x000000b0


	//   ....[1]....
        /*0040*/ 	.word	0x00000140


	//----- nvinfo : EIATTR_CBANK_PARAM_SIZE
	.align		4
.L_25:
        /*0044*/ 	.byte	0x03, 0x19
        /*0046*/ 	.short	0x0010


	//----- nvinfo : EIATTR_PARAM_CBANK
	.align		4
        /*0048*/ 	.byte	0x04, 0x0a
        /*004a*/ 	.short	(.L_27 - .L_26)
	.align		4
.L_26:
        /*004c*/ 	.word	index@(.nv.constant0._Z4copyPfS_)
        /*0050*/ 	.short	0x0380
        /*0052*/ 	.short	0x0010


	//----- nvinfo : EIATTR_SW_WAR
	.align		4
.L_27:
        /*0054*/ 	.byte	0x04, 0x36
        /*0056*/ 	.short	(.L_29 - .L_28)
.L_28:
        /*0058*/ 	.word	0x00000008
.L_29:


//--------------------- .nv.info._Z6updatePfS_S_S_S_S_S_S_fff --------------------------
	.section	.nv.info._Z6updatePfS_S_S_S_S_S_S_fff,"",@"SHT_CUDA_INFO"
	.sectionflags	@""
	.align	4


	//----- nvinfo : EIATTR_CUDA_API_VERSION
	.align		4
        /*0000*/ 	.byte	0x04, 0x37
        /*0002*/ 	.short	(.L_31 - .L_30)
.L_30:
        /*0004*/ 	.word	0x00000082


	//----- nvinfo : EIATTR_KPARAM_INFO
	.align		4
.L_31:
        /*0008*/ 	.byte	0x04, 0x17
        /*000a*/ 	.short	(.L_33 - .L_32)
.L_32:
        /*000c*/ 	.word	0x00000000
        /*0010*/ 	.short	0x000a
        /*0012*/ 	.short	0x0048
        /*0014*/ 	.byte	0x00, 0xf0, 0x11, 0x00


	//----- nvinfo : EIATTR_KPARAM_INFO
	.align		4
.L_33:
        /*0018*/ 	.byte	0x04, 0x17
        /*001a*/ 	.short	(.L_35 - .L_34)
.L_34:
        /*001c*/ 	.word	0x00000000
        /*0020*/ 	.short	0x0009
        /*0022*/ 	.short	0x0044
        /*0024*/ 	.byte	0x00, 0xf0, 0x11, 0x00


	//----- nvinfo : EIATTR_KPARAM_INFO
	.align		4
.L_35:
        /*0028*/ 	.byte	0x04, 0x17
        /*002a*/ 	.short	(.L_37 - .L_36)
.L_36:
        /*002c*/ 	.word	0x00000000
        /*0030*/ 	.short	0x0008
        /*0032*/ 	.short	0x0040
        /*0034*/ 	.byte	0x00, 0xf0, 0x11, 0x00


	//----- nvinfo : EIATTR_KPARAM_INFO
	.align		4
.L_37:
        /*0038*/ 	.byte	0x04, 0x17
        /*003a*/ 	.short	(.L_39 - .L_38)
.L_38:
        /*003c*/ 	.word	0x00000000
        /*0040*/ 	.short	0x0007
        /*0042*/ 	.short	0x0038
        /*0044*/ 	.byte	0x00, 0xf5, 0x21, 0x00


	//----- nvinfo : EIATTR_KPARAM_INFO
	.align		4
.L_39:
        /*0048*/ 	.byte	0x04, 0x17
        /*004a*/ 	.short	(.L_41 - .L_40)
.L_40:
        /*004c*/ 	.word	0x00000000
        /*0050*/ 	.short	0x0006
        /*0052*/ 	.short	0x0030
        /*0054*/ 	.byte	0x00, 0xf5, 0x21, 0x00


	//----- nvinfo : EIATTR_KPARAM_INFO
	.align		4
.L_41:
        /*0058*/ 	.byte	0x04, 0x17
        /*005a*/ 	.short	(.L_43 - .L_42)
.L_42:
        /*005c*/ 	.word	0x00000000
        /*0060*/ 	.short	0x0005
        /*0062*/ 	.short	0x0028
        /*0064*/ 	.byte	0x00, 0xf5, 0x21, 0x00


	//----- nvinfo : EIATTR_KPARAM_INFO
	.align		4
.L_43:
        /*0068*/ 	.byte	0x04, 0x17
        /*006a*/ 	.short	(.L_45 - .L_44)
.L_44:
        /*006c*/ 	.word	0x00000000
        /*0070*/ 	.short	0x0004
        /*0072*/ 	.short	0x0020
        /*0074*/ 	.byte	0x00, 0xf5, 0x21, 0x00


	//----- nvinfo : EIATTR_KPARAM_INFO
	.align		4
.L_45:
        /*0078*/ 	.byte	0x04, 0x17
        /*007a*/ 	.short	(.L_47 - .L_46)
.L_46:
        /*007c*/ 	.word	0x00000000
        /*0080*/ 	.short	0x0003
        /*0082*/ 	.short	0x0018
        /*0084*/ 	.byte	0x00, 0xf5, 0x21, 0x00


	//----- nvinfo : EIATTR_KPARAM_INFO
	.align		4
.L_47:
        /*0088*/ 	.byte	0x04, 0x17
        /*008a*/ 	.short	(.L_49 - .L_48)
.L_48:
        /*008c*/ 	.word	0x00000000
        /*0090*/ 	.short	0x0002
        /*0092*/ 	.short	0x0010
        /*0094*/ 	.byte	0x00, 0xf5, 0x21, 0x00


	//----- nvinfo : EIATTR_KPARAM_INFO
	.align		4
.L_49:
        /*0098*/ 	.byte	0x04, 0x17
        /*009a*/ 	.short	(.L_51 - .L_50)
.L_50:
        /*009c*/ 	.word	0x00000000
        /*00a0*/ 	.short	0x0001
        /*00a2*/ 	.short	0x0008
        /*00a4*/ 	.byte	0x00, 0xf5, 0x21, 0x00


	//----- nvinfo : EIATTR_KPARAM_INFO
	.align		4
.L_51:
        /*00a8*/ 	.byte	0x04, 0x17
        /*00aa*/ 	.short	(.L_53 - .L_52)
.L_52:
        /*00ac*/ 	.word	0x00000000
        /*00b0*/ 	.short	0x0000
        /*00b2*/ 	.short	0x0000
        /*00b4*/ 	.byte	0x00, 0xf5, 0x21, 0x00


	//----- nvinfo : EIATTR_SPARSE_MMA_MASK
	.align		4
.L_53:
        /*00b8*/ 	.byte	0x03, 0x50
        /*00ba*/ 	.short	0x0000


	//----- nvinfo : EIATTR_MAXREG_COUNT
	.align		4
        /*00bc*/ 	.byte	0x03, 0x1b
        /*00be*/ 	.short	0x00ff


	//----- nvinfo : EIATTR_MERCURY_ISA_VERSION
	.align		4
        /*00c0*/ 	.byte	0x03, 0x5f
        /*00c2*/ 	.short	0x0101


	//----- nvinfo : EIATTR_VRC_CTA_INIT_COUNT
	.align		4
        /*00c4*/ 	.byte	0x02, 0x4a
	.zero		1
	.zero		1


	//----- nvinfo : EIATTR_EXIT_INSTR_OFFSETS
	.align		4
        /*00c8*/ 	.byte	0x04, 0x1c
        /*00ca*/ 	.short	(.L_55 - .L_54)


	//   ....[0]....
.L_54:
        /*00cc*/ 	.word	0x00000800


	//----- nvinfo : EIATTR_CBANK_PARAM_SIZE
	.align		4
.L_55:
        /*00d0*/ 	.byte	0x03, 0x19
        /*00d2*/ 	.short	0x004c


	//----- nvinfo : EIATTR_PARAM_CBANK
	.align		4
        /*00d4*/ 	.byte	0x04, 0x0a
        /*00d6*/ 	.short	(.L_57 - .L_56)
	.align		4
.L_56:
        /*00d8*/ 	.word	index@(.nv.constant0._Z6updatePfS_S_S_S_S_S_S_fff)
        /*00dc*/ 	.short	0x0380
        /*00de*/ 	.short	0x004c


	//----- nvinfo : EIATTR_SW_WAR
	.align		4
.L_57:
        /*00e0*/ 	.byte	0x04, 0x36
        /*00e2*/ 	.short	(.L_59 - .L_58)
.L_58:
        /*00e4*/ 	.word	0x00000008
.L_59:


//--------------------- .nv.info._Z4initPfS_S_S_S_S_S_S_ --------------------------
	.section	.nv.info._Z4initPfS_S_S_S_S_S_S_,"",@"SHT_CUDA_INFO"
	.sectionflags	@""
	.align	4


	//----- nvinfo : EIATTR_CUDA_API_VERSION
	.align		4
        /*0000*/ 	.byte	0x04, 0x37
        /*0002*/ 	.short	(.L_61 - .L_60)
.L_60:
        /*0004*/ 	.word	0x00000082


	//----- nvinfo : EIATTR_KPARAM_INFO
	.align		4
.L_61:
        /*0008*/ 	.byte	0x04, 0x17
        /*000a*/ 	.short	(.L_63 - .L_62)
.L_62:
        /*000c*/ 	.word	0x00000000
        /*0010*/ 	.short	0x0007
        /*0012*/ 	.short	0x0038
        /*0014*/ 	.byte	0x00, 0xf5, 0x21, 0x00


	//----- nvinfo : EIATTR_KPARAM_INFO
	.align		4
.L_63:
        /*0018*/ 	.byte	0x04, 0x17
        /*001a*/ 	.short	(.L_65 - .L_64)
.L_64:
        /*001c*/ 	.word	0x00000000
        /*0020*/ 	.short	0x0006
        /*0022*/ 	.short	0x0030
        /*0024*/ 	.byte	0x00, 0xf5, 0x21, 0x00


	//----- nvinfo : EIATTR_KPARAM_INFO
	.align		4
.L_65:
        /*0028*/ 	.byte	0x04, 0x17
        /*002a*/ 	.short	(.L_67 - .L_66)
.L_66:
        /*002c*/ 	.word	0x00000000
        /*0030*/ 	.short	0x0005
        /*0032*/ 	.short	0x0028
        /*0034*/ 	.byte	0x00, 0xf5, 0x21, 0x00


	//----- nvinfo : EIATTR_KPARAM_INFO
	.align		4
.L_67:
        /*0038*/ 	.byte	0x04, 0x17
        /*003a*/ 	.short	(.L_69 - .L_68)
.L_68:
        /*003c*/ 	.word	0x00000000
        /*0040*/ 	.short	0x0004
        /*0042*/ 	.short	0x0020
        /*0044*/ 	.byte	0x00, 0xf5, 0x21, 0x00


	//----- nvinfo : EIATTR_KPARAM_INFO
	.align		4
.L_69:
        /*0048*/ 	.byte	0x04, 0x17
        /*004a*/ 	.short	(.L_71 - .L_70)
.L_70:
        /*004c*/ 	.word	0x00000000
        /*0050*/ 	.short	0x0003
        /*0052*/ 	.short	0x0018
        /*0054*/ 	.byte	0x00, 0xf5, 0x21, 0x00


	//----- nvinfo : EIATTR_KPARAM_INFO
	.align		4
.L_71:
        /*0058*/ 	.byte	0x04, 0x17
        /*005a*/ 	.short	(.L_73 - .L_72)
.L_72:
        /*005c*/ 	.word	0x00000000
        /*0060*/ 	.short	0x0002
        /*0062*/ 	.short	0x0010
        /*0064*/ 	.byte	0x00, 0xf5, 0x21, 0x00


	//----- nvinfo : EIATTR_KPARAM_INFO
	.align		4
.L_73:
        /*0068*/ 	.byte	0x04, 0x17
        /*006a*/ 	.short	(.L_75 - .L_74)
.L_74:
        /*006c*/ 	.word	0x00000000
        /*0070*/ 	.short	0x0001
        /*0072*/ 	.short	0x0008
        /*0074*/ 	.byte	0x00, 0xf5, 0x21, 0x00


	//----- nvinfo : EIATTR_KPARAM_INFO
	.align		4
.L_75:
        /*0078*/ 	.byte	0x04, 0x17
        /*007a*/ 	.short	(.L_77 - .L_76)
.L_76:
        /*007c*/ 	.word	0x00000000
        /*0080*/ 	.short	0x0000
        /*0082*/ 	.short	0x0000
        /*0084*/ 	.byte	0x00, 0xf5, 0x21, 0x00


	//----- nvinfo : EIATTR_SPARSE_MMA_MASK
	.align		4
.L_77:
        /*0088*/ 	.byte	0x03, 0x50
        /*008a*/ 	.short	0x0000


	//----- nvinfo : EIATTR_MAXREG_COUNT
	.align		4
        /*008c*/ 	.byte	0x03, 0x1b
        /*008e*/ 	.short	0x00ff


	//----- nvinfo : EIATTR_MERCURY_ISA_VERSION
	.align		4
        /*0090*/ 	.byte	0x03, 0x5f
        /*0092*/ 	.short	0x0101


	//----- nvinfo : EIATTR_VRC_CTA_INIT_COUNT
	.align		4
        /*0094*/ 	.byte	0x02, 0x4a
	.zero		1
	.zero		1


	//----- nvinfo : EIATTR_EXIT_INSTR_OFFSETS
	.align		4
        /*0098*/ 	.byte	0x04, 0x1c
        /*009a*/ 	.short	(.L_79 - .L_78)


	//   ....[0]....
.L_78:
        /*009c*/ 	.word	0x000000b0


	//   ....[1]....
        /*00a0*/ 	.word	0x00000270


	//----- nvinfo : EIATTR_CBANK_PARAM_SIZE
	.align		4
.L_79:
        /*00a4*/ 	.byte	0x03, 0x19
        /*00a6*/ 	.short	0x0040


	//----- nvinfo : EIATTR_PARAM_CBANK
	.align		4
        /*00a8*/ 	.byte	0x04, 0x0a
        /*00aa*/ 	.short	(.L_81 - .L_80)
	.align		4
.L_80:
        /*00ac*/ 	.word	index@(.nv.constant0._Z4initPfS_S_S_S_S_S_S_)
        /*00b0*/ 	.short	0x0380
        /*00b2*/ 	.short	0x0040


	//----- nvinfo : EIATTR_SW_WAR
	.align		4
.L_81:
        /*00b4*/ 	.byte	0x04, 0x36
        /*00b6*/ 	.short	(.L_83 - .L_82)
.L_82:
        /*00b8*/ 	.word	0x00000008
.L_83:


//--------------------- .nv.callgraph             --------------------------
	.section	.nv.callgraph,"",@"SHT_CUDA_CALLGRAPH"
	.align	4
	.sectionentsize	8
	.align		4
        /*0000*/ 	.word	0x00000000
	.align		4
        /*0004*/ 	.word	0xffffffff
	.align		4
        /*0008*/ 	.word	0x00000000
	.align		4
        /*000c*/ 	.word	0xfffffffe
	.align		4
        /*0010*/ 	.word	0x00000000
	.align		4
        /*0014*/ 	.word	0xfffffffd
	.align		4
        /*0018*/ 	.word	0x00000000
	.align		4
        /*001c*/ 	.word	0xfffffffc


//--------------------- .text._Z4copyPfS_         --------------------------
	.section	.text._Z4copyPfS_,"ax",@progbits
	.align	128
        .global         _Z4copyPfS_
        .type           _Z4copyPfS_,@function
        .size           _Z4copyPfS_,(.L_x_3 - _Z4copyPfS_)
        .other          _Z4copyPfS_,@"STO_CUDA_ENTRY STV_DEFAULT"
_Z4copyPfS_:
.text._Z4copyPfS_:
[----:B------:R-:W-:Y:S01]  /*0000*/  LDC R1, c[0x0][0x37c] ;  /* 0x0000df00ff017b82 */ /* 0x000fe20000000800 */
[----:B------:R-:W0:Y:S07]  /*0010*/  S2R R2, SR_TID.Y ;  /* 0x0000000000027919 */ /* 0x000e2e0000002200 */
[----:B------:R-:W1:Y:S01]  /*0020*/  LDC R0, c[0x0][0x360] ;  /* 0x0000d800ff007b82 */ /* 0x000e620000000800 */
[----:B------:R-:W1:Y:S07]  /*0030*/  S2R R3, SR_TID.X ;  /* 0x0000000000037919 */ /* 0x000e6e0000002100 */
[----:B------:R-:W0:Y:S08]  /*0040*/  S2UR UR5, SR_CTAID.Y ;  /* 0x00000000000579c3 */ /* 0x000e300000002600 */
[----:B------:R-:W0:Y:S08]  /*0050*/  LDC R5, c[0x0][0x364] ;  /* 0x0000d900ff057b82 */ /* 0x000e300000000800 */
[----:B------:R-:W1:Y:S01]  /*0060*/  S2UR UR4, SR_CTAID.X ;  /* 0x00000000000479c3 */ /* 0x000e620000002500 */
[----:B0-----:R-:W-:-:S05]  /*0070*/  IMAD R5, R5, UR5, R2 ;  /* 0x0000000505057c24 */ /* 0x001fca000f8e0202 */
[----:B------:R-:W-:Y:S01]  /*0080*/  ISETP.GT.U32.AND P0, PT, R5, 0x1f3, PT ;  /* 0x000001f30500780c */ /* 0x000fe20003f04070 */
[----:B-1----:R-:W-:-:S05]  /*0090*/  IMAD R0, R0, UR4, R3 ;  /* 0x0000000400007c24 */ /* 0x002fca000f8e0203 */
[----:B------:R-:W-:-:S13]  /*00a0*/  ISETP.GT.OR P0, PT, R0, 0x1f3, P0 ;  /* 0x000001f30000780c */ /* 0x000fda0000704670 */
[----:B------:R-:W-:Y:S05]  /*00b0*/  @P0 EXIT ;  /* 0x000000000000094d */ /* 0x000fea0003800000 */
[----:B------:R-:W0:Y:S01]  /*00c0*/  LDC.64 R2, c[0x0][0x380] ;  /* 0x0000e000ff027b82 */ /* 0x000e220000000a00 */
[----:B------:R-:W1:Y:S01]  /*00d0*/  LDCU.64 UR4, c[0x0][0x358] ;  /* 0x00006b00ff0477ac */ /* 0x000e620008000a00 */
[----:B------:R-:W-:-:S06]  /*00e0*/  IMAD R7, R0, 0x1f4, R5 ;  /* 0x000001f400077824 */ /* 0x000fcc00078e0205 */
[----:B------:R-:W2:Y:S01]  /*00f0*/  LDC.64 R4, c[0x0][0x388] ;  /* 0x0000e200ff047b82 */ /* 0x000ea20000000a00 */
[----:B0-----:R-:W-:-:S06]  /*0100*/  IMAD.WIDE R2, R7, 0x4, R2 ;  /* 0x0000000407027825 */ /* 0x001fcc00078e0202 */
[----:B-1----:R-:W3:Y:S01]  /*0110*/  LDG.E R3, desc[UR4][R2.64] ;  /* 0x0000000402037981 */ /* 0x002ee2000c1e1900 */
[----:B--2---:R-:W-:-:S05]  /*0120*/  IMAD.WIDE R4, R7, 0x4, R4 ;  /* 0x0000000407047825 */ /* 0x004fca00078e0204 */
[----:B---3--:R-:W-:Y:S01]  /*0130*/  STG.E desc[UR4][R4.64], R3 ;  /* 0x0000000304007986 */ /* 0x008fe2000c101904 */
[----:B------:R-:W-:Y:S05]  /*0140*/  EXIT ;  /* 0x000000000000794d */ /* 0x000fea0003800000 */
.L_x_0:
[----:B------:R-:W-:-:S00]  /*0150*/  BRA `(.L_x_0) ;  /* 0xfffffffc00fc7947 */ /* 0x000fc0000383ffff */
[----:B------:R-:W-:-:S00]  /*0160*/  NOP ;  /* 0x0000000000007918 */ /* 0x000fc00000000000 */
        /* <DEDUP_REMOVED lines=9> */
.L_x_3:


//--------------------- .text._Z6updatePfS_S_S_S_S_S_S_fff --------------------------
	.section	.text._Z6updatePfS_S_S_S_S_S_S_fff,"ax",@progbits
	.align	128
        .global         _Z6updatePfS_S_S_S_S_S_S_fff
        .type           _Z6updatePfS_S_S_S_S_S_S_fff,@function
        .size           _Z6updatePfS_S_S_S_S_S_S_fff,(.L_x_4 - _Z6updatePfS_S_S_S_S_S_S_fff)
        .other          _Z6updatePfS_S_S_S_S_S_S_fff,@"STO_CUDA_ENTRY STV_DEFAULT"
_Z6updatePfS_S_S_S_S_S_S_fff:
.text._Z6updatePfS_S_S_S_S_S_S_fff:
[----:B------:R-:W-:Y:S01]  /*0000*/  LDC R1, c[0x0][0x37c] ;  /* 0x0000df00ff017b82 */ /* 0x000fe20000000800 */
[----:B------:R-:W0:Y:S07]  /*0010*/  S2R R3, SR_TID.X ;  /* 0x0000000000037919 */ /* 0x000e2e0000002100 */
[----:B------:R-:W0:Y:S01]  /*0020*/  LDC R2, c[0x0][0x360] ;  /* 0x0000d800ff027b82 */ /* 0x000e220000000800 */
[----:B------:R-:W1:Y:S01]  /*0030*/  LDCU.64 UR4, c[0x0][0x358] ;  /* 0x00006b00ff0477ac */ /* 0x000e620008000a00 */
[----:B------:R-:W2:Y:S06]  /*0040*/  S2R R0, SR_TID.Y ;  /* 0x0000000000007919 */ /* 0x000eac0000002200 */
[----:B------:R-:W0:Y:S08]  /*0050*/  S2UR UR6, SR_CTAID.X ;  /* 0x00000000000679c3 */ /* 0x000e300000002500 */
[----:B------:R-:W2:Y:S08]  /*0060*/  S2UR UR7, SR_CTAID.Y ;  /* 0x00000000000779c3 */ /* 0x000eb00000002600 */
[----:B------:R-:W2:Y:S08]  /*0070*/  LDC R21, c[0x0][0x364] ;  /* 0x0000d900ff157b82 */ /* 0x000eb00000000800 */
[----:B------:R-:W3:Y:S01]  /*0080*/  LDC.64 R26, c[0x0][0x390] ;  /* 0x0000e400ff1a7b82 */ /* 0x000ee20000000a00 */
[----:B0-----:R-:W-:-:S07]  /*0090*/  IMAD R2, R2, UR6, R3 ;  /* 0x0000000602027c24 */ /* 0x001fce000f8e0203 */
[----:B------:R-:W0:Y:S01]  /*00a0*/  LDC.64 R12, c[0x0][0x3b0] ;  /* 0x0000ec00ff0c7b82 */ /* 0x000e220000000a00 */
[----:B--2---:R-:W-:Y:S01]  /*00b0*/  IMAD R21, R21, UR7, R0 ;  /* 0x0000000715157c24 */ /* 0x004fe2000f8e0200 */
[----:B------:R-:W2:Y:S03]  /*00c0*/  LDCU.64 UR6, c[0x0][0x3c0] ;  /* 0x00007800ff0677ac */ /* 0x000ea60008000a00 */
[----:B------:R-:W-:-:S04]  /*00d0*/  IMAD R0, R2, 0x1f4, R21 ;  /* 0x000001f402007824 */ /* 0x000fc800078e0215 */
[----:B---3--:R-:W-:-:S05]  /*00e0*/  IMAD.WIDE R16, R0, 0x4, R26 ;  /* 0x0000000400107825 */ /* 0x008fca00078e021a */
[----:B-1----:R-:W2:Y:S01]  /*00f0*/  LDG.E R3, desc[UR4][R16.64] ;  /* 0x0000000410037981 */ /* 0x002ea2000c1e1900 */
[----:B0-----:R-:W-:Y:S01]  /*0100*/  IMAD.WIDE R12, R0, 0x4, R12 ;  /* 0x00000004000c7825 */ /* 0x001fe200078e020c */
[C---:B------:R-:W-:Y:S02]  /*0110*/  IADD3 R6, PT, PT, R2.reuse, 0x1, RZ ;  /* 0x0000000102067810 */ /* 0x040fe40007ffe0ff */
[----:B------:R-:W-:-:S03]  /*0120*/  IADD3 R9, PT, PT, R2, 0x1f3, RZ ;  /* 0x000001f302097810 */ /* 0x000fc60007ffe0ff */
[----:B------:R-:W-:-:S04]  /*0130*/  IMAD.HI R7, R6, 0x10624dd3, RZ ;  /* 0x10624dd306077827 */ /* 0x000fc800078e02ff */
[----:B------:R-:W-:-:S04]  /*0140*/  IMAD.HI R10, R9, 0x10624dd3, RZ ;  /* 0x10624dd3090a7827 */ /* 0x000fc800078e02ff */
[----:B--2---:R-:W-:-:S05]  /*0150*/  FFMA R15, -R3, UR6, R3 ;  /* 0x00000006030f7c23 */ /* 0x004fca0008000103 */
[----:B------:R0:W-:Y:S04]  /*0160*/  STG.E desc[UR4][R16.64], R15 ;  /* 0x0000000f10007986 */ /* 0x0001e8000c101904 */
[----:B------:R-:W2:Y:S01]  /*0170*/  LDG.E R4, desc[UR4][R12.64] ;  /* 0x000000040c047981 */ /* 0x000ea2000c1e1900 */
[C---:B------:R-:W-:Y:S02]  /*0180*/  IADD3 R18, PT, PT, R21.reuse, 0x1, RZ ;  /* 0x0000000115127810 */ /* 0x040fe40007ffe0ff */
[----:B------:R-:W-:Y:S02]  /*0190*/  SHF.R.U32.HI R8, RZ, 0x1f, R7 ;  /* 0x0000001fff087819 */ /* 0x000fe40000011607 */
[----:B------:R-:W-:Y:S01]  /*01a0*/  SHF.R.U32.HI R11, RZ, 0x1f, R10 ;  /* 0x0000001fff0b7819 */ /* 0x000fe2000001160a */
[----:B------:R-:W-:Y:S01]  /*01b0*/  IMAD.HI.U32 R19, R18, 0x10624dd3, RZ ;  /* 0x10624dd312137827 */ /* 0x000fe200078e00ff */
[----:B------:R-:W-:Y:S01]  /*01c0*/  IADD3 R5, PT, PT, R21, 0x1f3, RZ ;  /* 0x000001f315057810 */ /* 0x000fe20007ffe0ff */
[----:B0-----:R-:W0:Y:S01]  /*01d0*/  LDC.64 R14, c[0x0][0x380] ;  /* 0x0000e000ff0e7b82 */ /* 0x001e220000000a00 */
[----:B------:R-:W-:-:S02]  /*01e0*/  LEA.HI.SX32 R7, R7, R8, 0x1b ;  /* 0x0000000807077211 */ /* 0x000fc400078fdaff */
[----:B------:R-:W-:Y:S01]  /*01f0*/  LEA.HI.SX32 R10, R10, R11, 0x1b ;  /* 0x0000000b0a0a7211 */ /* 0x000fe200078fdaff */
[----:B------:R-:W-:Y:S01]  /*0200*/  IMAD.HI.U32 R8, R5, 0x10624dd3, RZ ;  /* 0x10624dd305087827 */ /* 0x000fe200078e00ff */
[----:B------:R-:W-:-:S03]  /*0210*/  SHF.R.U32.HI R19, RZ, 0x5, R19 ;  /* 0x00000005ff137819 */ /* 0x000fc60000011613 */
[----:B------:R-:W-:Y:S01]  /*0220*/  IMAD R6, R7, -0x1f4, R6 ;  /* 0xfffffe0c07067824 */ /* 0x000fe200078e0206 */
[----:B------:R-:W-:Y:S01]  /*0230*/  SHF.R.U32.HI R8, RZ, 0x5, R8 ;  /* 0x00000005ff087819 */ /* 0x000fe20000011608 */
[----:B------:R-:W-:Y:S02]  /*0240*/  IMAD R10, R10, -0x1f4, R9 ;  /* 0xfffffe0c0a0a7824 */ /* 0x000fe400078e0209 */
[--C-:B------:R-:W-:Y:S02]  /*0250*/  IMAD R23, R6, 0x1f4, R21.reuse ;  /* 0x000001f406177824 */ /* 0x100fe400078e0215 */
[----:B------:R-:W-:Y:S02]  /*0260*/  IMAD R21, R10, 0x1f4, R21 ;  /* 0x000001f40a157824 */ /* 0x000fe400078e0215 */
[----:B------:R-:W-:Y:S02]  /*0270*/  IMAD R19, R19, -0x1f4, R18 ;  /* 0xfffffe0c13137824 */ /* 0x000fe400078e0212 */
[----:B------:R-:W-:-:S02]  /*0280*/  IMAD R7, R8, -0x1f4, R5 ;  /* 0xfffffe0c08077824 */ /* 0x000fc400078e0205 */
[----:B------:R-:W-:-:S04]  /*0290*/  IMAD.WIDE R28, R21, 0x4, R26 ;  /* 0x00000004151c7825 */ /* 0x000fc800078e021a */
[C---:B------:R-:W-:Y:S02]  /*02a0*/  IMAD R25, R2.reuse, 0x1f4, R19 ;  /* 0x000001f402197824 */ /* 0x040fe400078e0213 */
[----:B------:R-:W1:Y:S01]  /*02b0*/  LDC.64 R18, c[0x0][0x3a0] ;  /* 0x0000e800ff127b82 */ /* 0x000e620000000a00 */
[----:B------:R-:W-:Y:S02]  /*02c0*/  IMAD R2, R2, 0x1f4, R7 ;  /* 0x000001f402027824 */ /* 0x000fe400078e0207 */
[----:B------:R-:W-:-:S04]  /*02d0*/  IMAD.WIDE R8, R25, 0x4, R26 ;  /* 0x0000000419087825 */ /* 0x000fc800078e021a */
[----:B0-----:R-:W-:-:S04]  /*02e0*/  IMAD.WIDE R6, R21, 0x4, R14 ;  /* 0x0000000415067825 */ /* 0x001fc800078e020e */
[----:B--2---:R-:W-:Y:S01]  /*02f0*/  FFMA R3, R3, UR6, R4 ;  /* 0x0000000603037c23 */ /* 0x004fe20008000004 */
[--C-:B------:R-:W-:Y:S01]  /*0300*/  IMAD.WIDE R4, R23, 0x4, R26.reuse ;  /* 0x0000000417047825 */ /* 0x100fe200078e021a */
[----:B------:R-:W0:Y:S03]  /*0310*/  LDCU UR6, c[0x0][0x3c8] ;  /* 0x00007900ff0677ac */ /* 0x000e260008000800 */
[----:B------:R2:W-:Y:S04]  /*0320*/  STG.E desc[UR4][R12.64], R3 ;  /* 0x000000030c007986 */ /* 0x0005e8000c101904 */
[----:B------:R3:W4:Y:S04]  /*0330*/  LDG.E R11, desc[UR4][R4.64] ;  /* 0x00000004040b7981 */ /* 0x000728000c1e1900 */
[----:B------:R-:W4:Y:S01]  /*0340*/  LDG.E R10, desc[UR4][R28.64] ;  /* 0x000000041c0a7981 */ /* 0x000f22000c1e1900 */
[----:B------:R-:W-:-:S03]  /*0350*/  IMAD.WIDE R26, R2, 0x4, R26 ;  /* 0x00000004021a7825 */ /* 0x000fc600078e021a */
[----:B------:R5:W4:Y:S04]  /*0360*/  LDG.E R22, desc[UR4][R8.64] ;  /* 0x0000000408167981 */ /* 0x000b28000c1e1900 */
[----:B------:R-:W4:Y:S01]  /*0370*/  LDG.E R7, desc[UR4][R6.64] ;  /* 0x0000000406077981 */ /* 0x000f22000c1e1900 */
[----:B---3--:R-:W-:-:S03]  /*0380*/  IMAD.WIDE R4, R25, 0x4, R14 ;  /* 0x0000000419047825 */ /* 0x008fc600078e020e */
[----:B------:R-:W3:Y:S01]  /*0390*/  LDG.E R26, desc[UR4][R26.64] ;  /* 0x000000041a1a7981 */ /* 0x000ee2000c1e1900 */
[----:B-----5:R-:W-:-:S03]  /*03a0*/  IMAD.WIDE R8, R23, 0x4, R14 ;  /* 0x0000000417087825 */ /* 0x020fc600078e020e */
[----:B--2---:R-:W2:Y:S04]  /*03b0*/  LDG.E R3, desc[UR4][R16.64] ;  /* 0x0000000410037981 */ /* 0x004ea8000c1e1900 */
[----:B------:R1:W5:Y:S01]  /*03c0*/  LDG.E R20, desc[UR4][R8.64] ;  /* 0x0000000408147981 */ /* 0x000362000c1e1900 */
[----:B------:R-:W-:-:S03]  /*03d0*/  IMAD.WIDE R28, R2, 0x4, R14 ;  /* 0x00000004021c7825 */ /* 0x000fc600078e020e */
[----:B------:R-:W2:Y:S01]  /*03e0*/  LDG.E R4, desc[UR4][R4.64] ;  /* 0x0000000404047981 */ /* 0x000ea2000c1e1900 */
[----:B-1----:R-:W-:-:S03]  /*03f0*/  IMAD.WIDE R8, R0, 0x4, R18 ;  /* 0x0000000400087825 */ /* 0x002fc600078e0212 */
[----:B------:R-:W2:Y:S04]  /*0400*/  LDG.E R5, desc[UR4][R28.64] ;  /* 0x000000041c057981 */ /* 0x000ea8000c1e1900 */
[----:B------:R-:W2:Y:S01]  /*0410*/  LDG.E R6, desc[UR4][R8.64] ;  /* 0x0000000408067981 */ /* 0x000ea2000c1e1900 */
[----:B------:R-:W-:-:S06]  /*0420*/  IMAD.WIDE R24, R25, 0x4, R18 ;  /* 0x0000000419187825 */ /* 0x000fcc00078e0212 */
[----:B------:R-:W2:Y:S01]  /*0430*/  LDG.E R24, desc[UR4][R24.64] ;  /* 0x0000000418187981 */ /* 0x000ea2000c1e1900 */
[----:B----4-:R-:W-:-:S04]  /*0440*/  FADD R11, R11, R10 ;  /* 0x0000000a0b0b7221 */ /* 0x010fc80000000000 */
[----:B------:R-:W-:Y:S02]  /*0450*/  FADD R27, R11, R22 ;  /* 0x000000160b1b7221 */ /* 0x000fe40000000000 */
[----:B------:R-:W1:Y:S01]  /*0460*/  LDC.64 R10, c[0x0][0x3a8] ;  /* 0x0000ea00ff0a7b82 */ /* 0x000e620000000a00 */
[----:B------:R-:W-:-:S04]  /*0470*/  IMAD.WIDE R22, R23, 0x4, R18 ;  /* 0x0000000417167825 */ /* 0x000fc800078e0212 */
[----:B---3--:R-:W-:Y:S02]  /*0480*/  FADD R26, R27, R26 ;  /* 0x0000001a1b1a7221 */ /* 0x008fe40000000000 */
[----:B------:R3:W4:Y:S01]  /*0490*/  LDG.E R22, desc[UR4][R22.64] ;  /* 0x0000000416167981 */ /* 0x000722000c1e1900 */
[----:B-----5:R-:W-:Y:S01]  /*04a0*/  FADD R7, R20, R7 ;  /* 0x0000000714077221 */ /* 0x020fe20000000000 */
[----:B------:R-:W-:-:S04]  /*04b0*/  IMAD.WIDE R20, R21, 0x4, R18 ;  /* 0x0000000415147825 */ /* 0x000fc800078e0212 */
[----:B--2---:R-:W-:Y:S01]  /*04c0*/  FFMA R27, R3, -4, R26 ;  /* 0xc0800000031b7823 */ /* 0x004fe2000000001a */
[----:B------:R-:W-:Y:S01]  /*04d0*/  IMAD.WIDE R2, R2, 0x4, R18 ;  /* 0x0000000402027825 */ /* 0x000fe200078e0212 */
[----:B------:R-:W4:Y:S03]  /*04e0*/  LDG.E R21, desc[UR4][R20.64] ;  /* 0x0000000414157981 */ /* 0x000f26000c1e1900 */
[----:B------:R-:W-:Y:S01]  /*04f0*/  FADD R18, R7, R4 ;  /* 0x0000000407127221 */ /* 0x000fe20000000000 */
[----:B------:R-:W-:Y:S01]  /*0500*/  FMUL R4, R27, 0.20000000298023223877 ;  /* 0x3e4ccccd1b047820 */ /* 0x000fe20000400000 */
[----:B------:R2:W5:Y:S02]  /*0510*/  LDG.E R2, desc[UR4][R2.64] ;  /* 0x0000000402027981 */ /* 0x000564000c1e1900 */
[----:B------:R-:W-:Y:S01]  /*0520*/  FADD R7, R18, R5 ;  /* 0x0000000512077221 */ /* 0x000fe20000000000 */
[----:B------:R-:W-:Y:S01]  /*0530*/  FMUL R5, R4, 0.25 ;  /* 0x3e80000004057820 */ /* 0x000fe20000400000 */
[----:B-1----:R-:W-:Y:S01]  /*0540*/  IMAD.WIDE R10, R0, 0x4, R10 ;  /* 0x00000004000a7825 */ /* 0x002fe200078e020a */
[----:B------:R-:W1:Y:S03]  /*0550*/  LDC.64 R18, c[0x0][0x398] ;  /* 0x0000e600ff127b82 */ /* 0x000e660000000a00 */
[----:B---3--:R-:W-:-:S05]  /*0560*/  FFMA R23, R5, R7, R6 ;  /* 0x0000000705177223 */ /* 0x008fca0000000006 */
[----:B------:R-:W-:Y:S04]  /*0570*/  STG.E desc[UR4][R10.64], R23 ;  /* 0x000000170a007986 */ /* 0x000fe8000c101904 */
[----:B------:R-:W3:Y:S01]  /*0580*/  LDG.E R16, desc[UR4][R16.64] ;  /* 0x0000000410107981 */ /* 0x000ee2000c1e1900 */
[----:B--2---:R-:W-:Y:S01]  /*0590*/  FMUL R3, R26, R5 ;  /* 0x000000051a037220 */ /* 0x004fe20000400000 */
[----:B-1----:R-:W-:-:S04]  /*05a0*/  IMAD.WIDE R18, R0, 0x4, R18 ;  /* 0x0000000400127825 */ /* 0x002fc800078e0212 */
[----:B----4-:R-:W-:-:S04]  /*05b0*/  FADD R21, R22, R21 ;  /* 0x0000001516157221 */ /* 0x010fc80000000000 */
[----:B------:R-:W-:-:S04]  /*05c0*/  FADD R21, R21, R24 ;  /* 0x0000001815157221 */ /* 0x000fc80000000000 */
[----:B-----5:R-:W-:Y:S01]  /*05d0*/  FADD R21, R21, R2 ;  /* 0x0000000215157221 */ /* 0x020fe20000000000 */
[----:B------:R-:W-:-:S04]  /*05e0*/  FMUL R2, R5, UR7 ;  /* 0x0000000705027c20 */ /* 0x000fc80008400000 */
[----:B------:R-:W-:Y:S02]  /*05f0*/  FFMA R21, R2, R21, R3 ;  /* 0x0000001502157223 */ /* 0x000fe40000000003 */
[----:B------:R-:W1:Y:S02]  /*0600*/  LDC.64 R2, c[0x0][0x388] ;  /* 0x0000e200ff027b82 */ /* 0x000e640000000a00 */
[----:B---3--:R-:W-:-:S06]  /*0610*/  FADD R25, R21, R16 ;  /* 0x0000001015197221 */ /* 0x008fcc0000000000 */
[----:B------:R-:W2:Y:S01]  /*0620*/  LDC.64 R16, c[0x0][0x3b8] ;  /* 0x0000ee00ff107b82 */ /* 0x000ea20000000a00 */
[----:B------:R3:W-:Y:S04]  /*0630*/  STG.E desc[UR4][R18.64], R25 ;  /* 0x0000001912007986 */ /* 0x0007e8000c101904 */
[----:B------:R-:W4:Y:S01]  /*0640*/  LDG.E R6, desc[UR4][R12.64] ;  /* 0x000000040c067981 */ /* 0x000f22000c1e1900 */
[----:B------:R-:W-:-:S04]  /*0650*/  FFMA R4, -R5, R7, R4 ;  /* 0x0000000705047223 */ /* 0x000fc80000000104 */
[----:B------:R-:W-:Y:S01]  /*0660*/  FADD R21, -R21, R4 ;  /* 0x0000000415157221 */ /* 0x000fe20000000100 */
[----:B------:R-:W-:-:S04]  /*0670*/  IMAD.WIDE R14, R0, 0x4, R14 ;  /* 0x00000004000e7825 */ /* 0x000fc800078e020e */
[----:B-1----:R-:W-:-:S04]  /*0680*/  IMAD.WIDE R2, R0, 0x4, R2 ;  /* 0x0000000400027825 */ /* 0x002fc800078e0202 */
[----:B--2---:R-:W-:-:S04]  /*0690*/  IMAD.WIDE R4, R0, 0x4, R16 ;  /* 0x0000000400047825 */ /* 0x004fc800078e0210 */
[----:B----4-:R-:W-:-:S05]  /*06a0*/  FADD R21, R21, R6 ;  /* 0x0000000615157221 */ /* 0x010fca0000000000 */
[----:B------:R-:W-:Y:S04]  /*06b0*/  STG.E desc[UR4][R4.64], R21 ;  /* 0x0000001504007986 */ /* 0x000fe8000c101904 */
[----:B------:R-:W2:Y:S04]  /*06c0*/  LDG.E R6, desc[UR4][R12.64] ;  /* 0x000000040c067981 */ /* 0x000ea8000c1e1900 */
[----:B------:R-:W2:Y:S04]  /*06d0*/  LDG.E R7, desc[UR4][R8.64] ;  /* 0x0000000408077981 */ /* 0x000ea8000c1e1900 */
[----:B------:R-:W0:Y:S04]  /*06e0*/  LDG.E R0, desc[UR4][R14.64] ;  /* 0x000000040e007981 */ /* 0x000e28000c1e1900 */
[----:B------:R-:W4:Y:S01]  /*06f0*/  LDG.E R17, desc[UR4][R2.64] ;  /* 0x0000000402117981 */ /* 0x000f22000c1e1900 */
[----:B--2---:R-:W-:Y:S01]  /*0700*/  FADD R7, R6, R7 ;  /* 0x0000000706077221 */ /* 0x004fe20000000000 */
[----:B0-----:R-:W-:-:S04]  /*0710*/  FMUL R0, R0, UR6 ;  /* 0x0000000600007c20 */ /* 0x001fc80008400000 */
[----:B----4-:R-:W-:-:S05]  /*0720*/  FFMA R7, R0, R7, R17 ;  /* 0x0000000700077223 */ /* 0x010fca0000000011 */
[----:B------:R-:W-:Y:S04]  /*0730*/  STG.E desc[UR4][R2.64], R7 ;  /* 0x0000000702007986 */ /* 0x000fe8000c101904 */
[----:B------:R-:W2:Y:S04]  /*0740*/  LDG.E R0, desc[UR4][R14.64] ;  /* 0x000000040e007981 */ /* 0x000ea8000c1e1900 */
[----:B------:R-:W4:Y:S04]  /*0750*/  LDG.E R17, desc[UR4][R12.64] ;  /* 0x000000040c117981 */ /* 0x000f28000c1e1900 */
[----:B---3--:R-:W4:Y:S01]  /*0760*/  LDG.E R19, desc[UR4][R4.64] ;  /* 0x0000000404137981 */ /* 0x008f22000c1e1900 */
[----:B--2---:R-:W-:-:S04]  /*0770*/  FMUL R0, R0, UR6 ;  /* 0x0000000600007c20 */ /* 0x004fc80008400000 */
[----:B----4-:R-:W-:-:S05]  /*0780*/  FFMA R17, -R0, R17, R19 ;  /* 0x0000001100117223 */ /* 0x010fca0000000113 */
[----:B------:R-:W-:Y:S04]  /*0790*/  STG.E desc[UR4][R4.64], R17 ;  /* 0x0000001104007986 */ /* 0x000fe8000c101904 */
[----:B------:R-:W2:Y:S04]  /*07a0*/  LDG.E R0, desc[UR4][R14.64] ;  /* 0x000000040e007981 */ /* 0x000ea8000c1e1900 */
[----:B------:R-:W3:Y:S04]  /*07b0*/  LDG.E R9, desc[UR4][R8.64] ;  /* 0x0000000408097981 */ /* 0x000ee8000c1e1900 */
[----:B------:R-:W3:Y:S01]  /*07c0*/  LDG.E R19, desc[UR4][R10.64] ;  /* 0x000000040a137981 */ /* 0x000ee2000c1e1900 */
[----:B--2---:R-:W-:-:S04]  /*07d0*/  FMUL R0, R0, UR6 ;  /* 0x0000000600007c20 */ /* 0x004fc80008400000 */
[----:B---3--:R-:W-:-:S05]  /*07e0*/  FFMA R19, -R0, R9, R19 ;  /* 0x0000000900137223 */ /* 0x008fca0000000113 */
[----:B------:R-:W-:Y:S01]  /*07f0*/  STG.E desc[UR4][R10.64], R19 ;  /* 0x000000130a007986 */ /* 0x000fe2000c101904 */
[----:B------:R-:W-:Y:S05]  /*0800*/  EXIT ;  /* 0x000000000000794d */ /* 0x000fea0003800000 */
.L_x_1:
        /* <DEDUP_REMOVED lines=15> */
.L_x_4:


//--------------------- .text._Z4initPfS_S_S_S_S_S_S_ --------------------------
	.section	.text._Z4initPfS_S_S_S_S_S_S_,"ax",@progbits
	.align	128
        .global         _Z4initPfS_S_S_S_S_S_S_
        .type           _Z4initPfS_S_S_S_S_S_S_,@function
        .size           _Z4initPfS_S_S_S_S_S_S_,(.L_x_5 - _Z4initPfS_S_S_S_S_S_S_)
        .other          _Z4initPfS_S_S_S_S_S_S_,@"STO_CUDA_ENTRY STV_DEFAULT"
_Z4initPfS_S_S_S_S_S_S_:
.text._Z4initPfS_S_S_S_S_S_S_:
        /* <DEDUP_REMOVED lines=14> */
[----:B------:R-:W-:Y:S02]  /*00e0*/  IMAD R7, R7, 0x1f4, R0 ;  /* 0x000001f407077824 */ /* 0x000fe400078e0200 */
[----:B------:R-:W-:-:S04]  /*00f0*/  HFMA2 R0, -RZ, RZ, 1.625, 0 ;  /* 0x3e800000ff007431 */ /* 0x000fc800000001ff */
[----:B------:R-:W2:Y:S08]  /*0100*/  LDC.64 R16, c[0x0][0x388] ;  /* 0x0000e200ff107b82 */ /* 0x000eb00000000a00 */
[----:B------:R-:W3:Y:S08]  /*0110*/  LDC.64 R18, c[0x0][0x390] ;  /* 0x0000e400ff127b82 */ /* 0x000ef00000000a00 */
[----:B------:R-:W4:Y:S01]  /*0120*/  LDC.64 R12, c[0x0][0x398] ;  /* 0x0000e600ff0c7b82 */ /* 0x000f220000000a00 */
[----:B0-----:R-:W-:-:S05]  /*0130*/  IMAD.WIDE R14, R7, 0x4, R14 ;  /* 0x00000004070e7825 */ /* 0x001fca00078e020e */
[----:B-1----:R-:W-:Y:S02]  /*0140*/  STG.E desc[UR4][R14.64], R0 ;  /* 0x000000000e007986 */ /* 0x002fe4000c101904 */
[----:B------:R-:W0:Y:S01]  /*0150*/  LDC.64 R10, c[0x0][0x3a0] ;  /* 0x0000e800ff0a7b82 */ /* 0x000e220000000a00 */
[----:B--2---:R-:W-:-:S05]  /*0160*/  IMAD.WIDE R16, R7, 0x4, R16 ;  /* 0x0000000407107825 */ /* 0x004fca00078e0210 */
[----:B------:R-:W-:Y:S02]  /*0170*/  STG.E desc[UR4][R16.64], R0 ;  /* 0x0000000010007986 */ /* 0x000fe4000c101904 */
[----:B------:R-:W1:Y:S01]  /*0180*/  LDC.64 R8, c[0x0][0x3a8] ;  /* 0x0000ea00ff087b82 */ /* 0x000e620000000a00 */
[----:B---3--:R-:W-:-:S05]  /*0190*/  IMAD.WIDE R18, R7, 0x4, R18 ;  /* 0x0000000407127825 */ /* 0x008fca00078e0212 */
[----:B------:R-:W-:Y:S02]  /*01a0*/  STG.E desc[UR4][R18.64], R0 ;  /* 0x0000000012007986 */ /* 0x000fe4000c101904 */
[----:B------:R-:W2:Y:S01]  /*01b0*/  LDC.64 R4, c[0x0][0x3b0] ;  /* 0x0000ec00ff047b82 */ /* 0x000ea20000000a00 */
[----:B----4-:R-:W-:-:S05]  /*01c0*/  IMAD.WIDE R12, R7, 0x4, R12 ;  /* 0x00000004070c7825 */ /* 0x010fca00078e020c */
[----:B------:R-:W-:Y:S02]  /*01d0*/  STG.E desc[UR4][R12.64], R0 ;  /* 0x000000000c007986 */ /* 0x000fe4000c101904 */
[----:B------:R-:W3:Y:S01]  /*01e0*/  LDC.64 R2, c[0x0][0x3b8] ;  /* 0x0000ee00ff027b82 */ /* 0x000ee20000000a00 */
[----:B0-----:R-:W-:-:S05]  /*01f0*/  IMAD.WIDE R10, R7, 0x4, R10 ;  /* 0x00000004070a7825 */ /* 0x001fca00078e020a */
[----:B------:R-:W-:Y:S01]  /*0200*/  STG.E desc[UR4][R10.64], R0 ;  /* 0x000000000a007986 */ /* 0x000fe2000c101904 */
[----:B-1----:R-:W-:-:S05]  /*0210*/  IMAD.WIDE R8, R7, 0x4, R8 ;  /* 0x0000000407087825 */ /* 0x002fca00078e0208 */
[----:B------:R-:W-:Y:S01]  /*0220*/  STG.E desc[UR4][R8.64], R0 ;  /* 0x0000000008007986 */ /* 0x000fe2000c101904 */
[----:B--2---:R-:W-:-:S05]  /*0230*/  IMAD.WIDE R4, R7, 0x4, R4 ;  /* 0x0000000407047825 */ /* 0x004fca00078e0204 */
[----:B------:R-:W-:Y:S01]  /*0240*/  STG.E desc[UR4][R4.64], R0 ;  /* 0x0000000004007986 */ /* 0x000fe2000c101904 */
[----:B---3--:R-:W-:-:S05]  /*0250*/  IMAD.WIDE R2, R7, 0x4, R2 ;  /* 0x0000000407027825 */ /* 0x008fca00078e0202 */
[----:B------:R-:W-:Y:S01]  /*0260*/  STG.E desc[UR4][R2.64], R0 ;  /* 0x0000000002007986 */ /* 0x000fe2000c101904 */
[----:B------:R-:W-:Y:S05]  /*0270*/  EXIT ;  /* 0x000000000000794d */ /* 0x000fea0003800000 */
.L_x_2:
        /* <DEDUP_REMOVED lines=16> */
.L_x_5:


//--------------------- .nv.shared.reserved.0     --------------------------
	.section	.nv.shared.reserved.0,"aw",@nobits
	.weak		__nv_reservedSMEM_offset_0_alias
	.size		__nv_reservedSMEM_offset_0_alias, 0, 64
	.other		__nv_reservedSMEM_offset_0_alias,@"STO_CUDA_RESERVED_SHARED STV_DEFAULT"
__nv_reservedSMEM_offset_0_alias:
	.zero		0
	.zero		64


//--------------------- .nv.constant0._Z4copyPfS_ --------------------------
	.section	.nv.constant0._Z4copyPfS_,"a",@progbits
	.sectionflags	@""
	.align	4
.nv.constant0._Z4copyPfS_:
	.zero		912


//--------------------- .nv.constant0._Z6updatePfS_S_S_S_S_S_S_fff --------------------------
	.section	.nv.constant0._Z6updatePfS_S_S_S_S_S_S_fff,"a",@progbits
	.sectionflags	@""
	.align	4
.nv.constant0._Z6updatePfS_S_S_S_S_S_S_fff:
	.zero		972


//--------------------- .nv.constant0._Z4initPfS_S_S_S_S_S_S_ --------------------------
	.section	.nv.constant0._Z4initPfS_S_S_S_S_S_S_,"a",@progbits
	.sectionflags	@""
	.align	4
.nv.constant0._Z4initPfS_S_S_S_S_S_S_:
	.zero		960


//--------------------- SYMBOLS --------------------------

	.type		.nv.reservedSmem.offset0,@object
	.size		.nv.reservedSmem.offset0,0x4
